//
// Generated by NVIDIA NVVM Compiler
//
// Compiler Build ID: CL-36424714
// Cuda compilation tools, release 13.0, V13.0.88
// Based on NVVM 20.0.0
//

.version 9.0
.target sm_100
.address_size 64

	// .globl	naiveFilterKernel
// _ZZ17naiveFilterKernelE11v_start_adj has been demoted
// _ZZ16fullFilterKernelP13_Graph_node_APiS1_S1_S1_E9index_ref has been demoted

.visible .entry naiveFilterKernel(
	.param .u64 .ptr .align 1 naiveFilterKernel_param_0,
	.param .u64 .ptr .align 1 naiveFilterKernel_param_1,
	.param .u64 .ptr .align 1 naiveFilterKernel_param_2,
	.param .u64 .ptr .align 1 naiveFilterKernel_param_3
)
{
	.reg .pred 	%p<39>;
	.reg .b32 	%r<45>;
	.reg .b64 	%rd<19>;
	// demoted variable
	.shared .align 4 .b8 _ZZ17naiveFilterKernelE11v_start_adj[1600];
	ld.param.u64 	%rd6, [naiveFilterKernel_param_0];
	ld.param.u64 	%rd4, [naiveFilterKernel_param_1];
	ld.param.u64 	%rd7, [naiveFilterKernel_param_2];
	ld.param.u64 	%rd5, [naiveFilterKernel_param_3];
	cvta.to.global.u64 	%rd1, %rd6;
	cvta.to.global.u64 	%rd2, %rd7;
	mov.u32 	%r1, %tid.x;
	setp.gt.u32 	%p1, %r1, 399;
	@%p1 bra 	$L__BB0_2;
	ld.global.u32 	%r28, [%rd2];
	mul.wide.s32 	%rd8, %r28, 1600;
	add.s64 	%rd9, %rd1, %rd8;
	mul.wide.u32 	%rd10, %r1, 4;
	add.s64 	%rd11, %rd9, %rd10;
	ld.global.u32 	%r29, [%rd11+-1600];
	shl.b32 	%r30, %r1, 2;
	mov.u32 	%r31, _ZZ17naiveFilterKernelE11v_start_adj;
	add.s32 	%r32, %r31, %r30;
	st.shared.u32 	[%r32], %r29;
$L__BB0_2:
	bar.sync 	0;
	ld.global.u32 	%r33, [%rd2];
	add.s32 	%r34, %r33, -1;
	setp.eq.s32 	%p2, %r1, %r34;
	@%p2 bra 	$L__BB0_43;
	cvta.to.global.u64 	%rd12, %rd5;
	ld.global.u32 	%r35, [%rd12];
	setp.ge.s32 	%p3, %r1, %r35;
	@%p3 bra 	$L__BB0_43;
	mul.wide.u32 	%rd13, %r1, 1600;
	add.s64 	%rd3, %rd1, %rd13;
	mov.b32 	%r40, 0;
	mov.u32 	%r41, %r40;
$L__BB0_5:
	mul.wide.u32 	%rd14, %r40, 4;
	add.s64 	%rd15, %rd3, %rd14;
	ld.global.u32 	%r4, [%rd15];
	setp.eq.s32 	%p4, %r4, 0;
	@%p4 bra 	$L__BB0_42;
	mov.b32 	%r42, 0;
	bra.uni 	$L__BB0_38;
$L__BB0_7:
	ld.shared.u32 	%r5, [%r22+4];
	setp.eq.s32 	%p7, %r5, 0;
	@%p7 bra 	$L__BB0_41;
	setp.eq.s32 	%p8, %r4, %r5;
	@%p8 bra 	$L__BB0_40;
	ld.shared.u32 	%r6, [%r22+8];
	setp.eq.s32 	%p9, %r6, 0;
	@%p9 bra 	$L__BB0_41;
	setp.eq.s32 	%p10, %r4, %r6;
	@%p10 bra 	$L__BB0_40;
	ld.shared.u32 	%r7, [%r22+12];
	setp.eq.s32 	%p11, %r7, 0;
	@%p11 bra 	$L__BB0_41;
	setp.eq.s32 	%p12, %r4, %r7;
	@%p12 bra 	$L__BB0_40;
	ld.shared.u32 	%r8, [%r22+16];
	setp.eq.s32 	%p13, %r8, 0;
	@%p13 bra 	$L__BB0_41;
	setp.eq.s32 	%p14, %r4, %r8;
	@%p14 bra 	$L__BB0_40;
	ld.shared.u32 	%r9, [%r22+20];
	setp.eq.s32 	%p15, %r9, 0;
	@%p15 bra 	$L__BB0_41;
	setp.eq.s32 	%p16, %r4, %r9;
	@%p16 bra 	$L__BB0_40;
	ld.shared.u32 	%r10, [%r22+24];
	setp.eq.s32 	%p17, %r10, 0;
	@%p17 bra 	$L__BB0_41;
	setp.eq.s32 	%p18, %r4, %r10;
	@%p18 bra 	$L__BB0_40;
	ld.shared.u32 	%r11, [%r22+28];
	setp.eq.s32 	%p19, %r11, 0;
	@%p19 bra 	$L__BB0_41;
	setp.eq.s32 	%p20, %r4, %r11;
	@%p20 bra 	$L__BB0_40;
	ld.shared.u32 	%r12, [%r22+32];
	setp.eq.s32 	%p21, %r12, 0;
	@%p21 bra 	$L__BB0_41;
	setp.eq.s32 	%p22, %r4, %r12;
	@%p22 bra 	$L__BB0_40;
	ld.shared.u32 	%r13, [%r22+36];
	setp.eq.s32 	%p23, %r13, 0;
	@%p23 bra 	$L__BB0_41;
	setp.eq.s32 	%p24, %r4, %r13;
	@%p24 bra 	$L__BB0_40;
	ld.shared.u32 	%r14, [%r22+40];
	setp.eq.s32 	%p25, %r14, 0;
	@%p25 bra 	$L__BB0_41;
	setp.eq.s32 	%p26, %r4, %r14;
	@%p26 bra 	$L__BB0_40;
	ld.shared.u32 	%r15, [%r22+44];
	setp.eq.s32 	%p27, %r15, 0;
	@%p27 bra 	$L__BB0_41;
	setp.eq.s32 	%p28, %r4, %r15;
	@%p28 bra 	$L__BB0_40;
	ld.shared.u32 	%r16, [%r22+48];
	setp.eq.s32 	%p29, %r16, 0;
	@%p29 bra 	$L__BB0_41;
	setp.eq.s32 	%p30, %r4, %r16;
	@%p30 bra 	$L__BB0_40;
	ld.shared.u32 	%r17, [%r22+52];
	setp.eq.s32 	%p31, %r17, 0;
	@%p31 bra 	$L__BB0_41;
	setp.eq.s32 	%p32, %r4, %r17;
	@%p32 bra 	$L__BB0_40;
	ld.shared.u32 	%r18, [%r22+56];
	setp.eq.s32 	%p33, %r18, 0;
	@%p33 bra 	$L__BB0_41;
	setp.eq.s32 	%p34, %r4, %r18;
	@%p34 bra 	$L__BB0_40;
	ld.shared.u32 	%r19, [%r22+60];
	setp.eq.s32 	%p35, %r19, 0;
	@%p35 bra 	$L__BB0_41;
	setp.eq.s32 	%p36, %r4, %r19;
	@%p36 bra 	$L__BB0_40;
	add.s32 	%r42, %r42, 16;
	setp.eq.s32 	%p37, %r42, 400;
	@%p37 bra 	$L__BB0_41;
$L__BB0_38:
	shl.b32 	%r38, %r42, 2;
	mov.u32 	%r39, _ZZ17naiveFilterKernelE11v_start_adj;
	add.s32 	%r22, %r39, %r38;
	ld.shared.u32 	%r23, [%r22];
	setp.eq.s32 	%p5, %r23, 0;
	@%p5 bra 	$L__BB0_41;
	setp.ne.s32 	%p6, %r4, %r23;
	@%p6 bra 	$L__BB0_7;
$L__BB0_40:
	add.s32 	%r41, %r41, 1;
$L__BB0_41:
	add.s32 	%r40, %r40, 1;
	setp.ne.s32 	%p38, %r40, 400;
	@%p38 bra 	$L__BB0_5;
$L__BB0_42:
	cvta.to.global.u64 	%rd16, %rd4;
	mul.wide.u32 	%rd17, %r1, 4;
	add.s64 	%rd18, %rd16, %rd17;
	st.global.u32 	[%rd18], %r41;
$L__BB0_43:
	ret;

}
	// .globl	_Z16fullFilterKernelP13_Graph_node_APiS1_S1_S1_
.visible .entry _Z16fullFilterKernelP13_Graph_node_APiS1_S1_S1_(
	.param .u64 .ptr .align 1 _Z16fullFilterKernelP13_Graph_node_APiS1_S1_S1__param_0,
	.param .u64 .ptr .align 1 _Z16fullFilterKernelP13_Graph_node_APiS1_S1_S1__param_1,
	.param .u64 .ptr .align 1 _Z16fullFilterKernelP13_Graph_node_APiS1_S1_S1__param_2,
	.param .u64 .ptr .align 1 _Z16fullFilterKernelP13_Graph_node_APiS1_S1_S1__param_3,
	.param .u64 .ptr .align 1 _Z16fullFilterKernelP13_Graph_node_APiS1_S1_S1__param_4
)
{
	.reg .pred 	%p<31>;
	.reg .b32 	%r<56>;
	.reg .b64 	%rd<23>;
	// demoted variable
	.shared .align 4 .b8 _ZZ16fullFilterKernelP13_Graph_node_APiS1_S1_S1_E9index_ref[1600];
	ld.param.u64 	%rd7, [_Z16fullFilterKernelP13_Graph_node_APiS1_S1_S1__param_0];
	ld.param.u64 	%rd5, [_Z16fullFilterKernelP13_Graph_node_APiS1_S1_S1__param_1];
	ld.param.u64 	%rd6, [_Z16fullFilterKernelP13_Graph_node_APiS1_S1_S1__param_2];
	ld.param.u64 	%rd8, [_Z16fullFilterKernelP13_Graph_node_APiS1_S1_S1__param_3];
	ld.param.u64 	%rd9, [_Z16fullFilterKernelP13_Graph_node_APiS1_S1_S1__param_4];
	cvta.to.global.u64 	%rd1, %rd7;
	cvta.to.global.u64 	%rd2, %rd9;
	cvta.to.global.u64 	%rd10, %rd8;
	mov.u32 	%r1, %ctaid.y;
	mov.u32 	%r2, %tid.x;
	ld.global.u32 	%r21, [%rd10];
	setp.ge.s32 	%p1, %r1, %r21;
	@%p1 bra 	$L__BB1_35;
	ld.global.u32 	%r22, [%rd2];
	setp.ge.s32 	%p2, %r2, %r22;
	@%p2 bra 	$L__BB1_35;
	setp.gt.u32 	%p3, %r2, 399;
	cvta.to.global.u64 	%rd11, %rd6;
	mul.wide.u32 	%rd12, %r1, 4;
	add.s64 	%rd3, %rd11, %rd12;
	@%p3 bra 	$L__BB1_4;
	ld.global.u32 	%r23, [%rd3];
	mul.wide.s32 	%rd13, %r23, 1600;
	add.s64 	%rd14, %rd1, %rd13;
	mul.wide.u32 	%rd15, %r2, 4;
	add.s64 	%rd16, %rd14, %rd15;
	ld.global.u32 	%r24, [%rd16+-1600];
	shl.b32 	%r25, %r2, 2;
	mov.u32 	%r26, _ZZ16fullFilterKernelP13_Graph_node_APiS1_S1_S1_E9index_ref;
	add.s32 	%r27, %r26, %r25;
	st.shared.u32 	[%r27], %r24;
$L__BB1_4:
	bar.sync 	0;
	mul.wide.u32 	%rd17, %r2, 1600;
	add.s64 	%rd4, %rd1, %rd17;
	mov.b32 	%r51, 0;
	mov.u32 	%r54, %r51;
$L__BB1_5:
	mul.wide.u32 	%rd18, %r51, 4;
	add.s64 	%rd19, %rd4, %rd18;
	ld.global.u32 	%r5, [%rd19];
	setp.eq.s32 	%p4, %r5, 0;
	@%p4 bra 	$L__BB1_34;
	mov.b32 	%r53, 0;
$L__BB1_7:
	shl.b32 	%r30, %r53, 2;
	mov.u32 	%r31, _ZZ16fullFilterKernelP13_Graph_node_APiS1_S1_S1_E9index_ref;
	add.s32 	%r7, %r31, %r30;
	ld.shared.u32 	%r8, [%r7];
	setp.eq.s32 	%p5, %r8, 0;
	@%p5 bra 	$L__BB1_33;
	setp.ne.s32 	%p6, %r5, %r8;
	@%p6 bra 	$L__BB1_11;
	ld.global.u32 	%r32, [%rd3];
	add.s32 	%r33, %r32, -1;
	setp.eq.s32 	%p7, %r33, %r2;
	@%p7 bra 	$L__BB1_11;
$L__BB1_10:
	add.s32 	%r54, %r54, 1;
	bra.uni 	$L__BB1_33;
$L__BB1_11:
	ld.shared.u32 	%r10, [%r7+4];
	setp.eq.s32 	%p8, %r10, 0;
	@%p8 bra 	$L__BB1_33;
	setp.ne.s32 	%p9, %r5, %r10;
	@%p9 bra 	$L__BB1_14;
	ld.global.u32 	%r34, [%rd3];
	add.s32 	%r35, %r34, -1;
	setp.ne.s32 	%p10, %r35, %r2;
	@%p10 bra 	$L__BB1_10;
$L__BB1_14:
	ld.shared.u32 	%r11, [%r7+8];
	setp.eq.s32 	%p11, %r11, 0;
	@%p11 bra 	$L__BB1_33;
	setp.ne.s32 	%p12, %r5, %r11;
	@%p12 bra 	$L__BB1_17;
	ld.global.u32 	%r36, [%rd3];
	add.s32 	%r37, %r36, -1;
	setp.ne.s32 	%p13, %r37, %r2;
	@%p13 bra 	$L__BB1_10;
$L__BB1_17:
	ld.shared.u32 	%r12, [%r7+12];
	setp.eq.s32 	%p14, %r12, 0;
	@%p14 bra 	$L__BB1_33;
	setp.ne.s32 	%p15, %r5, %r12;
	@%p15 bra 	$L__BB1_20;
	ld.global.u32 	%r38, [%rd3];
	add.s32 	%r39, %r38, -1;
	setp.ne.s32 	%p16, %r39, %r2;
	@%p16 bra 	$L__BB1_10;
$L__BB1_20:
	ld.shared.u32 	%r13, [%r7+16];
	setp.eq.s32 	%p17, %r13, 0;
	@%p17 bra 	$L__BB1_33;
	setp.ne.s32 	%p18, %r5, %r13;
	@%p18 bra 	$L__BB1_23;
	ld.global.u32 	%r40, [%rd3];
	add.s32 	%r41, %r40, -1;
	setp.ne.s32 	%p19, %r41, %r2;
	@%p19 bra 	$L__BB1_10;
$L__BB1_23:
	ld.shared.u32 	%r14, [%r7+20];
	setp.eq.s32 	%p20, %r14, 0;
	@%p20 bra 	$L__BB1_33;
	setp.ne.s32 	%p21, %r5, %r14;
	@%p21 bra 	$L__BB1_26;
	ld.global.u32 	%r42, [%rd3];
	add.s32 	%r43, %r42, -1;
	setp.ne.s32 	%p22, %r43, %r2;
	@%p22 bra 	$L__BB1_10;
$L__BB1_26:
	ld.shared.u32 	%r15, [%r7+24];
	setp.eq.s32 	%p23, %r15, 0;
	@%p23 bra 	$L__BB1_33;
	setp.ne.s32 	%p24, %r5, %r15;
	@%p24 bra 	$L__BB1_29;
	ld.global.u32 	%r44, [%rd3];
	add.s32 	%r45, %r44, -1;
	setp.ne.s32 	%p25, %r45, %r2;
	@%p25 bra 	$L__BB1_10;
$L__BB1_29:
	ld.shared.u32 	%r16, [%r7+28];
	setp.eq.s32 	%p26, %r16, 0;
	@%p26 bra 	$L__BB1_33;
	setp.ne.s32 	%p27, %r5, %r16;
	@%p27 bra 	$L__BB1_32;
	ld.global.u32 	%r46, [%rd3];
	add.s32 	%r47, %r46, -1;
	setp.ne.s32 	%p28, %r47, %r2;
	@%p28 bra 	$L__BB1_10;
$L__BB1_32:
	add.s32 	%r53, %r53, 8;
	setp.ne.s32 	%p29, %r53, 400;
	@%p29 bra 	$L__BB1_7;
$L__BB1_33:
	add.s32 	%r51, %r51, 1;
	setp.ne.s32 	%p30, %r51, 400;
	@%p30 bra 	$L__BB1_5;
$L__BB1_34:
	ld.global.u32 	%r48, [%rd2];
	mad.lo.s32 	%r49, %r48, %r1, %r48;
	add.s32 	%r50, %r49, %r2;
	cvta.to.global.u64 	%rd20, %rd5;
	mul.wide.s32 	%rd21, %r50, 4;
	add.s64 	%rd22, %rd20, %rd21;
	st.global.u32 	[%rd22], %r54;
$L__BB1_35:
	ret;

}


// ===== COMPILED SASS (sm_100) =====

	.target	sm_100

	.elftype	@"ET_EXEC"


//--------------------- .note.nv.tkinfo           --------------------------
	.section	.note.nv.tkinfo,"",@"SHT_NOTE"
	.sectionflags	@"SHF_NOTE_NV_TKINFO"
	.tkinfo
        /*0018*/ 	.word	0x00000002
        /*0030*/ 	.string	""
        /*0030*/ 	.string	"ptxas"
        /*0030*/ 	.string	"Cuda compilation tools, release 13.0, V13.0.88"
        /*0030*/ 	.string	"Build cuda_13.0.r13.0/compiler.36424714_0"
        /*0030*/ 	.string	"-arch sm_100 -m 64 "



//--------------------- .note.nv.cuinfo           --------------------------
	.section	.note.nv.cuinfo,"",@"SHT_NOTE"
	.sectionflags	@"SHF_NOTE_NV_CUINFO"
        /*0018*/ 	.short	0x0002
        /*001a*/ 	.short	0x0064
        /*001c*/ 	.short	0x0082
	.zero		2


//--------------------- .nv.info                  --------------------------
	.section	.nv.info,"",@"SHT_CUDA_INFO"
	.align	4


	//----- nvinfo : EIATTR_REGCOUNT
	.align		4
        /*0000*/ 	.byte	0x04, 0x2f
        /*0002*/ 	.short	(.L_1 - .L_0)
	.align		4
.L_0:
        /*0004*/ 	.word	index@(naiveFilterKernel)
        /*0008*/ 	.word	0x00000011


	//----- nvinfo : EIATTR_FRAME_SIZE
	.align		4
.L_1:
        /*000c*/ 	.byte	0x04, 0x11
        /*000e*/ 	.short	(.L_3 - .L_2)
	.align		4
.L_2:
        /*0010*/ 	.word	index@(naiveFilterKernel)
        /*0014*/ 	.word	0x00000000


	//----- nvinfo : EIATTR_REGCOUNT
	.align		4
.L_3:
        /*0018*/ 	.byte	0x04, 0x2f
        /*001a*/ 	.short	(.L_5 - .L_4)
	.align		4
.L_4:
        /*001c*/ 	.word	index@(_Z16fullFilterKernelP13_Graph_node_APiS1_S1_S1_)
        /*0020*/ 	.word	0x00000014


	//----- nvinfo : EIATTR_FRAME_SIZE
	.align		4
.L_5:
        /*0024*/ 	.byte	0x04, 0x11
        /*0026*/ 	.short	(.L_7 - .L_6)
	.align		4
.L_6:
        /*0028*/ 	.word	index@(_Z16fullFilterKernelP13_Graph_node_APiS1_S1_S1_)
        /*002c*/ 	.word	0x00000000


	//----- nvinfo : EIATTR_MIN_STACK_SIZE
	.align		4
.L_7:
        /*0030*/ 	.byte	0x04, 0x12
        /*0032*/ 	.short	(.L_9 - .L_8)
	.align		4
.L_8:
        /*0034*/ 	.word	index@(_Z16fullFilterKernelP13_Graph_node_APiS1_S1_S1_)
        /*0038*/ 	.word	0x00000000


	//----- nvinfo : EIATTR_MIN_STACK_SIZE
	.align		4
.L_9:
        /*003c*/ 	.byte	0x04, 0x12
        /*003e*/ 	.short	(.L_11 - .L_10)
	.align		4
.L_10:
        /*0040*/ 	.word	index@(naiveFilterKernel)
        /*0044*/ 	.word	0x00000000
.L_11:


//--------------------- .nv.compat                --------------------------
	.section	.nv.compat,"",@"SHT_CUDA_COMPAT_INFO"
	.align	4
        /*0000*/ 	.byte	0x02, 0x09, 0x00, 0x00, 0x02, 0x02, 0x01, 0x00, 0x02, 0x05, 0x05, 0x00, 0x03, 0x07, 0x01, 0x01
        /*0010*/ 	.byte	0x02, 0x03, 0x00, 0x00, 0x02, 0x06, 0x01, 0x00, 0x04, 0x0b, 0x08, 0x00, 0x09, 0x00, 0x00, 0x00
        /*0020*/ 	.byte	0x00, 0x00, 0x00, 0x00


//--------------------- .nv.info._Z16fullFilterKernelP13_Graph_node_APiS1_S1_S1_ --------------------------
	.section	.nv.info._Z16fullFilterKernelP13_Graph_node_APiS1_S1_S1_,"",@"SHT_CUDA_INFO"
	.sectionflags	@""
	.align	4


	//----- nvinfo : EIATTR_CUDA_API_VERSION
	.align		4
        /*0000*/ 	.byte	0x04, 0x37
        /*0002*/ 	.short	(.L_13 - .L_12)
.L_12:
        /*0004*/ 	.word	0x00000082


	//----- nvinfo : EIATTR_KPARAM_INFO
	.align		4
.L_13:
        /*0008*/ 	.byte	0x04, 0x17
        /*000a*/ 	.short	(.L_15 - .L_14)
.L_14:
        /*000c*/ 	.word	0x00000000
        /*0010*/ 	.short	0x0004
        /*0012*/ 	.short	0x0020
        /*0014*/ 	.byte	0x00, 0xf5, 0x21, 0x00


	//----- nvinfo : EIATTR_KPARAM_INFO
	.align		4
.L_15:
        /*0018*/ 	.byte	0x04, 0x17
        /*001a*/ 	.short	(.L_17 - .L_16)
.L_16:
        /*001c*/ 	.word	0x00000000
        /*0020*/ 	.short	0x0003
        /*0022*/ 	.short	0x0018
        /*0024*/ 	.byte	0x00, 0xf5, 0x21, 0x00


	//----- nvinfo : EIATTR_KPARAM_INFO
	.align		4
.L_17:
        /*0028*/ 	.byte	0x04, 0x17
        /*002a*/ 	.short	(.L_19 - .L_18)
.L_18:
        /*002c*/ 	.word	0x00000000
        /*0030*/ 	.short	0x0002
        /*0032*/ 	.short	0x0010
        /*0034*/ 	.byte	0x00, 0xf5, 0x21, 0x00


	//----- nvinfo : EIATTR_KPARAM_INFO
	.align		4
.L_19:
        /*0038*/ 	.byte	0x04, 0x17
        /*003a*/ 	.short	(.L_21 - .L_20)
.L_20:
        /*003c*/ 	.word	0x00000000
        /*0040*/ 	.short	0x0001
        /*0042*/ 	.short	0x0008
        /*0044*/ 	.byte	0x00, 0xf5, 0x21, 0x00


	//----- nvinfo : EIATTR_KPARAM_INFO
	.align		4
.L_21:
        /*0048*/ 	.byte	0x04, 0x17
        /*004a*/ 	.short	(.L_23 - .L_22)
.L_22:
        /*004c*/ 	.word	0x00000000
        /*0050*/ 	.short	0x0000
        /*0052*/ 	.short	0x0000
        /*0054*/ 	.byte	0x00, 0xf5, 0x21, 0x00


	//----- nvinfo : EIATTR_SPARSE_MMA_MASK
	.align		4
.L_23:
        /*0058*/ 	.byte	0x03, 0x50
        /*005a*/ 	.short	0x0000


	//----- nvinfo : EIATTR_MAXREG_COUNT
	.align		4
        /*005c*/ 	.byte	0x03, 0x1b
        /*005e*/ 	.short	0x00ff


	//----- nvinfo : EIATTR_NUM_BARRIERS
	.align		4
        /*0060*/ 	.byte	0x02, 0x4c
        /*0062*/ 	.byte	0x01
	.zero		1


	//----- nvinfo : EIATTR_MERCURY_ISA_VERSION
	.align		4
        /*0064*/ 	.byte	0x03, 0x5f
        /*0066*/ 	.short	0x0101


	//----- nvinfo : EIATTR_VRC_CTA_INIT_COUNT
	.align		4
        /*0068*/ 	.byte	0x02, 0x4a
	.zero		1
	.zero		1


	//----- nvinfo : EIATTR_EXIT_INSTR_OFFSETS
	.align		4
        /*006c*/ 	.byte	0x04, 0x1c
        /*006e*/ 	.short	(.L_25 - .L_24)


	//   ....[0]....
.L_24:
        /*0070*/ 	.word	0x00000060


	//   ....[1]....
        /*0074*/ 	.word	0x000000b0


	//   ....[2]....
        /*0078*/ 	.word	0x000009a0


	//----- nvinfo : EIATTR_CRS_STACK_SIZE
	.align		4
.L_25:
        /*007c*/ 	.byte	0x04, 0x1e
        /*007e*/ 	.short	(.L_27 - .L_26)
.L_26:
        /*0080*/ 	.word	0x00000000


	//----- nvinfo : EIATTR_CBANK_PARAM_SIZE
	.align		4
.L_27:
        /*0084*/ 	.byte	0x03, 0x19
        /*0086*/ 	.short	0x0028


	//----- nvinfo : EIATTR_PARAM_CBANK
	.align		4
        /*0088*/ 	.byte	0x04, 0x0a
        /*008a*/ 	.short	(.L_29 - .L_28)
	.align		4
.L_28:
        /*008c*/ 	.word	index@(.nv.constant0._Z16fullFilterKernelP13_Graph_node_APiS1_S1_S1_)
        /*0090*/ 	.short	0x0380
        /*0092*/ 	.short	0x0028


	//----- nvinfo : EIATTR_SW_WAR
	.align		4
.L_29:
        /*0094*/ 	.byte	0x04, 0x36
        /*0096*/ 	.short	(.L_31 - .L_30)
.L_30:
        /*0098*/ 	.word	0x00000008
.L_31:


//--------------------- .nv.info.naiveFilterKernel --------------------------
	.section	.nv.info.naiveFilterKernel,"",@"SHT_CUDA_INFO"
	.sectionflags	@""
	.align	4


	//----- nvinfo : EIATTR_CUDA_API_VERSION
	.align		4
        /*0000*/ 	.byte	0x04, 0x37
        /*0002*/ 	.short	(.L_33 - .L_32)
.L_32:
        /*0004*/ 	.word	0x00000082


	//----- nvinfo : EIATTR_KPARAM_INFO
	.align		4
.L_33:
        /*0008*/ 	.byte	0x04, 0x17
        /*000a*/ 	.short	(.L_35 - .L_34)
.L_34:
        /*000c*/ 	.word	0x00000000
        /*0010*/ 	.short	0x0003
        /*0012*/ 	.short	0x0018
        /*0014*/ 	.byte	0x00, 0xf5, 0x21, 0x00


	//----- nvinfo : EIATTR_KPARAM_INFO
	.align		4
.L_35:
        /*0018*/ 	.byte	0x04, 0x17
        /*001a*/ 	.short	(.L_37 - .L_36)
.L_36:
        /*001c*/ 	.word	0x00000000
        /*0020*/ 	.short	0x0002
        /*0022*/ 	.short	0x0010
        /*0024*/ 	.byte	0x00, 0xf5, 0x21, 0x00


	//----- nvinfo : EIATTR_KPARAM_INFO
	.align		4
.L_37:
        /*0028*/ 	.byte	0x04, 0x17
        /*002a*/ 	.short	(.L_39 - .L_38)
.L_38:
        /*002c*/ 	.word	0x00000000
        /*0030*/ 	.short	0x0001
        /*0032*/ 	.short	0x0008
        /*0034*/ 	.byte	0x00, 0xf5, 0x21, 0x00


	//----- nvinfo : EIATTR_KPARAM_INFO
	.align		4
.L_39:
        /*0038*/ 	.byte	0x04, 0x17
        /*003a*/ 	.short	(.L_41 - .L_40)
.L_40:
        /*003c*/ 	.word	0x00000000
        /*0040*/ 	.short	0x0000
        /*0042*/ 	.short	0x0000
        /*0044*/ 	.byte	0x00, 0xf5, 0x21, 0x00


	//----- nvinfo : EIATTR_SPARSE_MMA_MASK
	.align		4
.L_41:
        /*0048*/ 	.byte	0x03, 0x50
        /*004a*/ 	.short	0x0000


	//----- nvinfo : EIATTR_MAXREG_COUNT
	.align		4
        /*004c*/ 	.byte	0x03, 0x1b
        /*004e*/ 	.short	0x00ff


	//----- nvinfo : EIATTR_NUM_BARRIERS
	.align		4
        /*0050*/ 	.byte	0x02, 0x4c
        /*0052*/ 	.byte	0x01
	.zero		1


	//----- nvinfo : EIATTR_MERCURY_ISA_VERSION
	.align		4
        /*0054*/ 	.byte	0x03, 0x5f
        /*0056*/ 	.short	0x0101


	//----- nvinfo : EIATTR_UNUSED_LOAD_BYTE_OFFSET
	.align		4
        /*0058*/ 	.byte	0x04, 0x44
        /*005a*/ 	.short	(.L_43 - .L_42)


	//   ....[0]....
.L_42:
        /*005c*/ 	.word	0x00000300
        /*0060*/ 	.word	0x0000fff0


	//----- nvinfo : EIATTR_VRC_CTA_INIT_COUNT
	.align		4
.L_43:
        /*0064*/ 	.byte	0x02, 0x4a
	.zero		1
	.zero		1


	//----- nvinfo : EIATTR_EXIT_INSTR_OFFSETS
	.align		4
        /*0068*/ 	.byte	0x04, 0x1c
        /*006a*/ 	.short	(.L_45 - .L_44)


	//   ....[0]....
.L_44:
        /*006c*/ 	.word	0x00000170


	//   ....[1]....
        /*0070*/ 	.word	0x000001b0


	//   ....[2]....
        /*0074*/ 	.word	0x00000810


	//----- nvinfo : EIATTR_CRS_STACK_SIZE
	.align		4
.L_45:
        /*0078*/ 	.byte	0x04, 0x1e
        /*007a*/ 	.short	(.L_47 - .L_46)
.L_46:
        /*007c*/ 	.word	0x00000000


	//----- nvinfo : EIATTR_CBANK_PARAM_SIZE
	.align		4
.L_47:
        /*0080*/ 	.byte	0x03, 0x19
        /*0082*/ 	.short	0x0020


	//----- nvinfo : EIATTR_PARAM_CBANK
	.align		4
        /*0084*/ 	.byte	0x04, 0x0a
        /*0086*/ 	.short	(.L_49 - .L_48)
	.align		4
.L_48:
        /*0088*/ 	.word	index@(.nv.constant0.naiveFilterKernel)
        /*008c*/ 	.short	0x0380
        /*008e*/ 	.short	0x0020


	//----- nvinfo : EIATTR_SW_WAR
	.align		4
.L_49:
        /*0090*/ 	.byte	0x04, 0x36
        /*0092*/ 	.short	(.L_51 - .L_50)
.L_50:
        /*0094*/ 	.word	0x00000008
.L_51:


//--------------------- .nv.callgraph             --------------------------
	.section	.nv.callgraph,"",@"SHT_CUDA_CALLGRAPH"
	.align	4
	.sectionentsize	8
	.align		4
        /*0000*/ 	.word	0x00000000
	.align		4
        /*0004*/ 	.word	0xffffffff
	.align		4
        /*0008*/ 	.word	0x00000000
	.align		4
        /*000c*/ 	.word	0xfffffffe
	.align		4
        /*0010*/ 	.word	0x00000000
	.align		4
        /*0014*/ 	.word	0xfffffffd
	.align		4
        /*0018*/ 	.word	0x00000000
	.align		4
        /*001c*/ 	.word	0xfffffffc


//--------------------- .text._Z16fullFilterKernelP13_Graph_node_APiS1_S1_S1_ --------------------------
	.section	.text._Z16fullFilterKernelP13_Graph_node_APiS1_S1_S1_,"ax",@progbits
	.align	128
        .global         _Z16fullFilterKernelP13_Graph_node_APiS1_S1_S1_
        .type           _Z16fullFilterKernelP13_Graph_node_APiS1_S1_S1_,@function
        .size           _Z16fullFilterKernelP13_Graph_node_APiS1_S1_S1_,(.L_x_34 - _Z16fullFilterKernelP13_Graph_node_APiS1_S1_S1_)
        .other          _Z16fullFilterKernelP13_Graph_node_APiS1_S1_S1_,@"STO_CUDA_ENTRY STV_DEFAULT"
_Z16fullFilterKernelP13_Graph_node_APiS1_S1_S1_:
.text._Z16fullFilterKernelP13_Graph_node_APiS1_S1_S1_:
[----:B------:R-:W-:Y:S08]  /*0000*/  LDC R1, c[0x0][0x37c] ;  /* 0x0000df00ff017b82 */ /* 0x000ff00000000800 */
[----:B------:R-:W0:Y:S01]  /*0010*/  LDC.64 R2, c[0x0][0x398] ;  /* 0x0000e600ff027b82 */ /* 0x000e220000000a00 */
[----:B------:R-:W0:Y:S02]  /*0020*/  LDCU.64 UR4, c[0x0][0x358] ;  /* 0x00006b00ff0477ac */ /* 0x000e240008000a00 */
[----:B0-----:R-:W2:Y:S01]  /*0030*/  LDG.E R3, desc[UR4][R2.64] ;  /* 0x0000000402037981 */ /* 0x001ea2000c1e1900 */
[----:B------:R-:W2:Y:S02]  /*0040*/  S2R R0, SR_CTAID.Y ;  /* 0x0000000000007919 */ /* 0x000ea40000002600 */
[----:B--2---:R-:W-:-:S13]  /*0050*/  ISETP.GE.AND P0, PT, R0, R3, PT ;  /* 0x000000030000720c */ /* 0x004fda0003f06270 */
[----:B------:R-:W-:Y:S05]  /*0060*/  @P0 EXIT ;  /* 0x000000000000094d */ /* 0x000fea0003800000 */
[----:B------:R-:W0:Y:S02]  /*0070*/  LDC.64 R2, c[0x0][0x3a0] ;  /* 0x0000e800ff027b82 */ /* 0x000e240000000a00 */
[----:B0-----:R-:W2:Y:S01]  /*0080*/  LDG.E R3, desc[UR4][R2.64] ;  /* 0x0000000402037981 */ /* 0x001ea2000c1e1900 */
[----:B------:R-:W2:Y:S02]  /*0090*/  S2R R8, SR_TID.X ;  /* 0x0000000000087919 */ /* 0x000ea40000002100 */
[----:B--2---:R-:W-:-:S13]  /*00a0*/  ISETP.GE.AND P0, PT, R8, R3, PT ;  /* 0x000000030800720c */ /* 0x004fda0003f06270 */
[----:B------:R-:W-:Y:S05]  /*00b0*/  @P0 EXIT ;  /* 0x000000000000094d */ /* 0x000fea0003800000 */
[----:B------:R-:W0:Y:S01]  /*00c0*/  LDC.64 R2, c[0x0][0x390] ;  /* 0x0000e400ff027b82 */ /* 0x000e220000000a00 */
[----:B------:R-:W-:-:S07]  /*00d0*/  ISETP.GT.U32.AND P0, PT, R8, 0x18f, PT ;  /* 0x0000018f0800780c */ /* 0x000fce0003f04070 */
[----:B------:R-:W1:Y:S01]  /*00e0*/  LDC.64 R10, c[0x0][0x380] ;  /* 0x0000e000ff0a7b82 */ /* 0x000e620000000a00 */
[----:B0-----:R-:W-:-:S05]  /*00f0*/  IMAD.WIDE.U32 R2, R0, 0x4, R2 ;  /* 0x0000000400027825 */ /* 0x001fca00078e0002 */
[----:B------:R-:W1:Y:S01]  /*0100*/  @!P0 LDG.E R5, desc[UR4][R2.64] ;  /* 0x0000000402058981 */ /* 0x000e62000c1e1900 */
[----:B------:R-:W0:Y:S01]  /*0110*/  @!P0 S2R R7, SR_CgaCtaId ;  /* 0x0000000000078919 */ /* 0x000e220000008800 */
[----:B-1----:R-:W-:-:S04]  /*0120*/  @!P0 IMAD.WIDE R4, R5, 0x640, R10 ;  /* 0x0000064005048825 */ /* 0x002fc800078e020a */
[----:B------:R-:W-:-:S06]  /*0130*/  @!P0 IMAD.WIDE.U32 R4, R8, 0x4, R4 ;  /* 0x0000000408048825 */ /* 0x000fcc00078e0004 */
[----:B------:R-:W2:Y:S01]  /*0140*/  @!P0 LDG.E R4, desc[UR4][R4.64+-0x640] ;  /* 0xfff9c00404048981 */ /* 0x000ea2000c1e1900 */
[----:B------:R-:W-:Y:S01]  /*0150*/  @!P0 MOV R6, 0x400 ;  /* 0x0000040000068802 */ /* 0x000fe20000000f00 */
[----:B------:R-:W-:Y:S01]  /*0160*/  BSSY.RECONVERGENT B1, `(.L_x_0) ;  /* 0x000007b000017945 */ /* 0x000fe20003800200 */
[----:B------:R-:W-:Y:S02]  /*0170*/  IMAD.MOV.U32 R13, RZ, RZ, RZ ;  /* 0x000000ffff0d7224 */ /* 0x000fe400078e00ff */
[----:B0-----:R-:W-:Y:S01]  /*0180*/  @!P0 LEA R7, R7, R6, 0x18 ;  /* 0x0000000607078211 */ /* 0x001fe200078ec0ff */
[----:B------:R-:W-:Y:S02]  /*0190*/  IMAD.MOV.U32 R9, RZ, RZ, RZ ;  /* 0x000000ffff097224 */ /* 0x000fe400078e00ff */
[----:B------:R-:W-:-:S04]  /*01a0*/  IMAD.WIDE.U32 R10, R8, 0x640, R10 ;  /* 0x00000640080a7825 */ /* 0x000fc800078e000a */
[----:B------:R-:W-:-:S05]  /*01b0*/  @!P0 IMAD R7, R8, 0x4, R7 ;  /* 0x0000000408078824 */ /* 0x000fca00078e0207 */
[----:B--2---:R0:W-:Y:S01]  /*01c0*/  @!P0 STS [R7], R4 ;  /* 0x0000000407008388 */ /* 0x0041e20000000800 */
[----:B------:R-:W-:Y:S06]  /*01d0*/  BAR.SYNC.DEFER_BLOCKING 0x0 ;  /* 0x0000000000007b1d */ /* 0x000fec0000010000 */
.L_x_22:
[----:B0-----:R-:W-:-:S05]  /*01e0*/  IMAD.WIDE.U32 R4, R13, 0x4, R10 ;  /* 0x000000040d047825 */ /* 0x001fca00078e000a */
[----:B------:R-:W2:Y:S02]  /*01f0*/  LDG.E R12, desc[UR4][R4.64] ;  /* 0x00000004040c7981 */ /* 0x000ea4000c1e1900 */
[----:B--2---:R-:W-:-:S13]  /*0200*/  ISETP.NE.AND P0, PT, R12, RZ, PT ;  /* 0x000000ff0c00720c */ /* 0x004fda0003f05270 */
[----:B------:R-:W-:Y:S05]  /*0210*/  @!P0 BRA `(.L_x_1) ;  /* 0x0000000400bc8947 */ /* 0x000fea0003800000 */
[----:B------:R-:W0:Y:S01]  /*0220*/  S2R R4, SR_CgaCtaId ;  /* 0x0000000000047919 */ /* 0x000e220000008800 */
[----:B------:R-:W-:Y:S01]  /*0230*/  MOV R15, 0x400 ;  /* 0x00000400000f7802 */ /* 0x000fe20000000f00 */
[----:B------:R-:W-:Y:S01]  /*0240*/  BSSY.RECONVERGENT B0, `(.L_x_2) ;  /* 0x0000069000007945 */ /* 0x000fe20003800200 */
[----:B------:R-:W-:Y:S02]  /*0250*/  IMAD.MOV.U32 R14, RZ, RZ, RZ ;  /* 0x000000ffff0e7224 */ /* 0x000fe400078e00ff */
[----:B0-----:R-:W-:-:S07]  /*0260*/  LEA R15, R4, R15, 0x18 ;  /* 0x0000000f040f7211 */ /* 0x001fce00078ec0ff */
.L_x_21:
[----:B------:R-:W-:-:S05]  /*0270*/  IMAD R16, R14, 0x4, R15 ;  /* 0x000000040e107824 */ /* 0x000fca00078e020f */
[----:B------:R-:W0:Y:S02]  /*0280*/  LDS.128 R4, [R16] ;  /* 0x0000000010047984 */ /* 0x000e240000000c00 */
[----:B0-----:R-:W-:-:S13]  /*0290*/  ISETP.NE.AND P0, PT, R4, RZ, PT ;  /* 0x000000ff0400720c */ /* 0x001fda0003f05270 */
[----:B------:R-:W-:Y:S05]  /*02a0*/  @!P0 BRA `(.L_x_3) ;  /* 0x0000000400888947 */ /* 0x000fea0003800000 */
[----:B------:R-:W-:Y:S01]  /*02b0*/  ISETP.NE.AND P0, PT, R12, R4, PT ;  /* 0x000000040c00720c */ /* 0x000fe20003f05270 */
[----:B------:R-:W-:-:S12]  /*02c0*/  BSSY.RELIABLE B2, `(.L_x_4) ;  /* 0x000000a000027945 */ /* 0x000fd80003800100 */
[----:B------:R-:W-:Y:S05]  /*02d0*/  @P0 BRA `(.L_x_5) ;  /* 0x0000000000140947 */ /* 0x000fea0003800000 */
[----:B------:R-:W2:Y:S02]  /*02e0*/  LDG.E R4, desc[UR4][R2.64] ;  /* 0x0000000402047981 */ /* 0x000ea4000c1e1900 */
[----:B--2---:R-:W-:-:S05]  /*02f0*/  VIADD R17, R4, 0xffffffff ;  /* 0xffffffff04117836 */ /* 0x004fca0000000000 */
[----:B------:R-:W-:-:S13]  /*0300*/  ISETP.NE.AND P0, PT, R17, R8, PT ;  /* 0x000000081100720c */ /* 0x000fda0003f05270 */
[----:B------:R-:W-:Y:S05]  /*0310*/  @P0 BREAK.RELIABLE B2 ;  /* 0x0000000000020942 */ /* 0x000fea0003800100 */
[----:B------:R-:W-:Y:S05]  /*0320*/  @P0 BRA `(.L_x_6) ;  /* 0x0000000400640947 */ /* 0x000fea0003800000 */
.L_x_5:
[----:B------:R-:W-:-:S13]  /*0330*/  ISETP.NE.AND P0, PT, R5, RZ, PT ;  /* 0x000000ff0500720c */ /* 0x000fda0003f05270 */
[----:B------:R-:W-:Y:S05]  /*0340*/  @!P0 BREAK.RELIABLE B2 ;  /* 0x0000000000028942 */ /* 0x000fea0003800100 */
[----:B------:R-:W-:Y:S05]  /*0350*/  @!P0 BRA `(.L_x_3) ;  /* 0x00000004005c8947 */ /* 0x000fea0003800000 */
[----:B------:R-:W-:Y:S05]  /*0360*/  BSYNC.RELIABLE B2 ;  /* 0x0000000000027941 */ /* 0x000fea0003800100 */
.L_x_4:
        /* <DEDUP_REMOVED lines=8> */
.L_x_8:
[----:B------:R-:W-:-:S13]  /*03f0*/  ISETP.NE.AND P0, PT, R6, RZ, PT ;  /* 0x000000ff0600720c */ /* 0x000fda0003f05270 */
[----:B------:R-:W-:Y:S05]  /*0400*/  @!P0 BREAK.RELIABLE B2 ;  /* 0x0000000000028942 */ /* 0x000fea0003800100 */
[----:B------:R-:W-:Y:S05]  /*0410*/  @!P0 BRA `(.L_x_3) ;  /* 0x00000004002c8947 */ /* 0x000fea0003800000 */
[----:B------:R-:W-:Y:S05]  /*0420*/  BSYNC.RELIABLE B2 ;  /* 0x0000000000027941 */ /* 0x000fea0003800100 */
.L_x_7:
        /* <DEDUP_REMOVED lines=8> */
.L_x_10:
[----:B------:R-:W-:-:S13]  /*04b0*/  ISETP.NE.AND P0, PT, R7, RZ, PT ;  /* 0x000000ff0700720c */ /* 0x000fda0003f05270 */
[----:B------:R-:W-:Y:S05]  /*04c0*/  @!P0 BREAK.RELIABLE B2 ;  /* 0x0000000000028942 */ /* 0x000fea0003800100 */
[----:B------:R-:W-:Y:S05]  /*04d0*/  @!P0 BRA `(.L_x_3) ;  /* 0x0000000000fc8947 */ /* 0x000fea0003800000 */
[----:B------:R-:W-:Y:S05]  /*04e0*/  BSYNC.RELIABLE B2 ;  /* 0x0000000000027941 */ /* 0x000fea0003800100 */
.L_x_9:
        /* <DEDUP_REMOVED lines=8> */
.L_x_12:
[----:B------:R-:W-:Y:S05]  /*0570*/  BSYNC.RELIABLE B2 ;  /* 0x0000000000027941 */ /* 0x000fea0003800100 */
.L_x_11:
[----:B------:R-:W0:Y:S02]  /*0580*/  LDS.128 R4, [R16+0x10] ;  /* 0x0000100010047984 */ /* 0x000e240000000c00 */
        /* <DEDUP_REMOVED lines=10> */
.L_x_14:
[----:B------:R-:W-:-:S13]  /*0630*/  ISETP.NE.AND P0, PT, R5, RZ, PT ;  /* 0x000000ff0500720c */ /* 0x000fda0003f05270 */
[----:B------:R-:W-:Y:S05]  /*0640*/  @!P0 BREAK.RELIABLE B2 ;  /* 0x0000000000028942 */ /* 0x000fea0003800100 */
[----:B------:R-:W-:Y:S05]  /*0650*/  @!P0 BRA `(.L_x_3) ;  /* 0x00000000009c8947 */ /* 0x000fea0003800000 */
[----:B------:R-:W-:Y:S05]  /*0660*/  BSYNC.RELIABLE B2 ;  /* 0x0000000000027941 */ /* 0x000fea0003800100 */
.L_x_13:
        /* <DEDUP_REMOVED lines=8> */
.L_x_16:
[----:B------:R-:W-:-:S13]  /*06f0*/  ISETP.NE.AND P0, PT, R6, RZ, PT ;  /* 0x000000ff0600720c */ /* 0x000fda0003f05270 */
[----:B------:R-:W-:Y:S05]  /*0700*/  @!P0 BREAK.RELIABLE B2 ;  /* 0x0000000000028942 */ /* 0x000fea0003800100 */
[----:B------:R-:W-:Y:S05]  /*0710*/  @!P0 BRA `(.L_x_3) ;  /* 0x00000000006c8947 */ /* 0x000fea0003800000 */
[----:B------:R-:W-:Y:S05]  /*0720*/  BSYNC.RELIABLE B2 ;  /* 0x0000000000027941 */ /* 0x000fea0003800100 */
.L_x_15:
        /* <DEDUP_REMOVED lines=8> */
.L_x_18:
[----:B------:R-:W-:-:S13]  /*07b0*/  ISETP.NE.AND P0, PT, R7, RZ, PT ;  /* 0x000000ff0700720c */ /* 0x000fda0003f05270 */
[----:B------:R-:W-:Y:S05]  /*07c0*/  @!P0 BREAK.RELIABLE B2 ;  /* 0x0000000000028942 */ /* 0x000fea0003800100 */
[----:B------:R-:W-:Y:S05]  /*07d0*/  @!P0 BRA `(.L_x_3) ;  /* 0x00000000003c8947 */ /* 0x000fea0003800000 */
[----:B------:R-:W-:Y:S05]  /*07e0*/  BSYNC.RELIABLE B2 ;  /* 0x0000000000027941 */ /* 0x000fea0003800100 */
.L_x_17:
        /* <DEDUP_REMOVED lines=8> */
.L_x_20:
[----:B------:R-:W-:Y:S05]  /*0870*/  BSYNC.RELIABLE B2 ;  /* 0x0000000000027941 */ /* 0x000fea0003800100 */
.L_x_19:
[----:B------:R-:W-:-:S05]  /*0880*/  VIADD R14, R14, 0x8 ;  /* 0x000000080e0e7836 */ /* 0x000fca0000000000 */
[----:B------:R-:W-:-:S13]  /*0890*/  ISETP.NE.AND P0, PT, R14, 0x190, PT ;  /* 0x000001900e00780c */ /* 0x000fda0003f05270 */
[----:B------:R-:W-:Y:S05]  /*08a0*/  @P0 BRA `(.L_x_21) ;  /* 0xfffffff800700947 */ /* 0x000fea000383ffff */
[----:B------:R-:W-:Y:S05]  /*08b0*/  BRA `(.L_x_3) ;  /* 0x0000000000047947 */ /* 0x000fea0003800000 */
.L_x_6:
[----:B------:R-:W-:-:S07]  /*08c0*/  VIADD R9, R9, 0x1 ;  /* 0x0000000109097836 */ /* 0x000fce0000000000 */
.L_x_3:
[----:B------:R-:W-:Y:S05]  /*08d0*/  BSYNC.RECONVERGENT B0 ;  /* 0x0000000000007941 */ /* 0x000fea0003800200 */
.L_x_2:
[----:B------:R-:W-:-:S05]  /*08e0*/  VIADD R13, R13, 0x1 ;  /* 0x000000010d0d7836 */ /* 0x000fca0000000000 */
[----:B------:R-:W-:-:S13]  /*08f0*/  ISETP.NE.AND P0, PT, R13, 0x190, PT ;  /* 0x000001900d00780c */ /* 0x000fda0003f05270 */
[----:B------:R-:W-:Y:S05]  /*0900*/  @P0 BRA `(.L_x_22) ;  /* 0xfffffff800340947 */ /* 0x000fea000383ffff */
.L_x_1:
[----:B------:R-:W-:Y:S05]  /*0910*/  BSYNC.RECONVERGENT B1 ;  /* 0x0000000000017941 */ /* 0x000fea0003800200 */
.L_x_0:
[----:B------:R-:W-:Y:S05]  /*0920*/  WARPSYNC.ALL ;  /* 0x0000000000007948 */ /* 0x000fea0003800000 */
[----:B------:R-:W0:Y:S08]  /*0930*/  LDC.64 R4, c[0x0][0x3a0] ;  /* 0x0000e800ff047b82 */ /* 0x000e300000000a00 */
[----:B------:R-:W1:Y:S01]  /*0940*/  LDC.64 R2, c[0x0][0x388] ;  /* 0x0000e200ff027b82 */ /* 0x000e620000000a00 */
[----:B0-----:R-:W2:Y:S02]  /*0950*/  LDG.E R5, desc[UR4][R4.64] ;  /* 0x0000000404057981 */ /* 0x001ea4000c1e1900 */
[----:B--2---:R-:W-:-:S04]  /*0960*/  IMAD R7, R5, R0, R5 ;  /* 0x0000000005077224 */ /* 0x004fc800078e0205 */
[----:B------:R-:W-:-:S04]  /*0970*/  IMAD.IADD R7, R7, 0x1, R8 ;  /* 0x0000000107077824 */ /* 0x000fc800078e0208 */
[----:B-1----:R-:W-:-:S05]  /*0980*/  IMAD.WIDE R2, R7, 0x4, R2 ;  /* 0x0000000407027825 */ /* 0x002fca00078e0202 */
[----:B------:R-:W-:Y:S01]  /*0990*/  STG.E desc[UR4][R2.64], R9 ;  /* 0x0000000902007986 */ /* 0x000fe2000c101904 */
[----:B------:R-:W-:Y:S05]  /*09a0*/  EXIT ;  /* 0x000000000000794d */ /* 0x000fea0003800000 */
.L_x_23:
[----:B------:R-:W-:-:S00]  /*09b0*/  BRA `(.L_x_23) ;  /* 0xfffffffc00fc7947 */ /* 0x000fc0000383ffff */
[----:B------:R-:W-:-:S00]  /*09c0*/  NOP ;  /* 0x0000000000007918 */ /* 0x000fc00000000000 */
        /* <DEDUP_REMOVED lines=11> */
.L_x_34:


//--------------------- .text.naiveFilterKernel   --------------------------
	.section	.text.naiveFilterKernel,"ax",@progbits
	.align	128
        .global         naiveFilterKernel
        .type           naiveFilterKernel,@function
        .size           naiveFilterKernel,(.L_x_35 - naiveFilterKernel)
        .other          naiveFilterKernel,@"STO_CUDA_ENTRY STV_DEFAULT"
naiveFilterKernel:
.text.naiveFilterKernel:
[----:B------:R-:W-:Y:S01]  /*0000*/  LDC R1, c[0x0][0x37c] ;  /* 0x0000df00ff017b82 */ /* 0x000fe20000000800 */
[----:B------:R-:W0:Y:S07]  /*0010*/  S2R R0, SR_TID.X ;  /* 0x0000000000007919 */ /* 0x000e2e0000002100 */
[----:B------:R-:W1:Y:S01]  /*0020*/  LDC.64 R6, c[0x0][0x390] ;  /* 0x0000e400ff067b82 */ /* 0x000e620000000a00 */
[----:B------:R-:W2:Y:S01]  /*0030*/  LDCU.64 UR6, c[0x0][0x358] ;  /* 0x00006b00ff0677ac */ /* 0x000ea20008000a00 */
[----:B------:R-:W-:Y:S01]  /*0040*/  BSSY.RECONVERGENT B0, `(.L_x_24) ;  /* 0x000000e000007945 */ /* 0x000fe20003800200 */
[----:B0-----:R-:W-:-:S13]  /*0050*/  ISETP.GT.U32.AND P0, PT, R0, 0x18f, PT ;  /* 0x0000018f0000780c */ /* 0x001fda0003f04070 */
[----:B--2---:R-:W-:Y:S05]  /*0060*/  @P0 BRA `(.L_x_25) ;  /* 0x00000000002c0947 */ /* 0x004fea0003800000 */
[----:B------:R-:W0:Y:S08]  /*0070*/  LDC.64 R2, c[0x0][0x390] ;  /* 0x0000e400ff027b82 */ /* 0x000e300000000a00 */
[----:B------:R-:W2:Y:S01]  /*0080*/  LDC.64 R4, c[0x0][0x380] ;  /* 0x0000e000ff047b82 */ /* 0x000ea20000000a00 */
[----:B0-----:R-:W2:Y:S07]  /*0090*/  LDG.E R3, desc[UR6][R2.64] ;  /* 0x0000000602037981 */ /* 0x001eae000c1e1900 */
[----:B------:R-:W0:Y:S01]  /*00a0*/  S2UR UR5, SR_CgaCtaId ;  /* 0x00000000000579c3 */ /* 0x000e220000008800 */
[----:B--2---:R-:W-:-:S04]  /*00b0*/  IMAD.WIDE R4, R3, 0x640, R4 ;  /* 0x0000064003047825 */ /* 0x004fc800078e0204 */
[----:B------:R-:W-:-:S06]  /*00c0*/  IMAD.WIDE.U32 R4, R0, 0x4, R4 ;  /* 0x0000000400047825 */ /* 0x000fcc00078e0004 */
[----:B------:R-:W2:Y:S01]  /*00d0*/  LDG.E R4, desc[UR6][R4.64+-0x640] ;  /* 0xfff9c00604047981 */ /* 0x000ea2000c1e1900 */
[----:B------:R-:W-:Y:S02]  /*00e0*/  UMOV UR4, 0x400 ;  /* 0x0000040000047882 */ /* 0x000fe40000000000 */
[----:B0-----:R-:W-:-:S06]  /*00f0*/  ULEA UR4, UR5, UR4, 0x18 ;  /* 0x0000000405047291 */ /* 0x001fcc000f8ec0ff */
[----:B------:R-:W-:-:S05]  /*0100*/  LEA R9, R0, UR4, 0x2 ;  /* 0x0000000400097c11 */ /* 0x000fca000f8e10ff */
[----:B--2---:R0:W-:Y:S02]  /*0110*/  STS [R9], R4 ;  /* 0x0000000409007388 */ /* 0x0041e40000000800 */
.L_x_25:
[----:B------:R-:W-:Y:S05]  /*0120*/  BSYNC.RECONVERGENT B0 ;  /* 0x0000000000007941 */ /* 0x000fea0003800200 */
.L_x_24:
[----:B------:R-:W-:Y:S06]  /*0130*/  BAR.SYNC.DEFER_BLOCKING 0x0 ;  /* 0x0000000000007b1d */ /* 0x000fec0000010000 */
[----:B-1----:R-:W2:Y:S02]  /*0140*/  LDG.E R6, desc[UR6][R6.64] ;  /* 0x0000000606067981 */ /* 0x002ea4000c1e1900 */
[----:B--2---:R-:W-:-:S05]  /*0150*/  VIADD R3, R6, 0xffffffff ;  /* 0xffffffff06037836 */ /* 0x004fca0000000000 */
[----:B------:R-:W-:-:S13]  /*0160*/  ISETP.NE.AND P0, PT, R0, R3, PT ;  /* 0x000000030000720c */ /* 0x000fda0003f05270 */
[----:B------:R-:W-:Y:S05]  /*0170*/  @!P0 EXIT ;  /* 0x000000000000894d */ /* 0x000fea0003800000 */
[----:B------:R-:W1:Y:S02]  /*0180*/  LDC.64 R2, c[0x0][0x398] ;  /* 0x0000e600ff027b82 */ /* 0x000e640000000a00 */
[----:B-1----:R-:W2:Y:S02]  /*0190*/  LDG.E R3, desc[UR6][R2.64] ;  /* 0x0000000602037981 */ /* 0x002ea4000c1e1900 */
[----:B--2---:R-:W-:-:S13]  /*01a0*/  ISETP.GE.AND P0, PT, R0, R3, PT ;  /* 0x000000030000720c */ /* 0x004fda0003f06270 */
[----:B------:R-:W-:Y:S05]  /*01b0*/  @P0 EXIT ;  /* 0x000000000000094d */ /* 0x000fea0003800000 */
[----:B0-----:R-:W0:Y:S01]  /*01c0*/  LDC.64 R4, c[0x0][0x380] ;  /* 0x0000e000ff047b82 */ /* 0x001e220000000a00 */
[----:B------:R-:W-:Y:S01]  /*01d0*/  BSSY.RECONVERGENT B0, `(.L_x_26) ;  /* 0x0000060000007945 */ /* 0x000fe20003800200 */
[----:B------:R-:W-:Y:S01]  /*01e0*/  CS2R R2, SRZ ;  /* 0x0000000000027805 */ /* 0x000fe2000001ff00 */
[----:B0-----:R-:W-:-:S07]  /*01f0*/  IMAD.WIDE.U32 R4, R0, 0x640, R4 ;  /* 0x0000064000047825 */ /* 0x001fce00078e0004 */
.L_x_32:
[----:B------:R-:W-:-:S06]  /*0200*/  IMAD.WIDE.U32 R6, R3, 0x4, R4 ;  /* 0x0000000403067825 */ /* 0x000fcc00078e0004 */
[----:B------:R-:W2:Y:S02]  /*0210*/  LDG.E R6, desc[UR6][R6.64] ;  /* 0x0000000606067981 */ /* 0x000ea4000c1e1900 */
[----:B--2---:R-:W-:-:S13]  /*0220*/  ISETP.NE.AND P0, PT, R6, RZ, PT ;  /* 0x000000ff0600720c */ /* 0x004fda0003f05270 */
[----:B------:R-:W-:Y:S05]  /*0230*/  @!P0 BRA `(.L_x_27) ;  /* 0x0000000400648947 */ /* 0x000fea0003800000 */
[----:B------:R-:W0:Y:S01]  /*0240*/  S2R R8, SR_CgaCtaId ;  /* 0x0000000000087919 */ /* 0x000e220000008800 */
[----:B------:R-:W-:-:S04]  /*0250*/  MOV R7, 0x400 ;  /* 0x0000040000077802 */ /* 0x000fc80000000f00 */
[----:B0-----:R-:W-:-:S05]  /*0260*/  LEA R14, R8, R7, 0x18 ;  /* 0x00000007080e7211 */ /* 0x001fca00078ec0ff */
[----:B------:R-:W0:Y:S02]  /*0270*/  LDS R7, [R14] ;  /* 0x000000000e077984 */ /* 0x000e240000000800 */
[----:B0-----:R-:W-:-:S13]  /*0280*/  ISETP.NE.AND P0, PT, R7, RZ, PT ;  /* 0x000000ff0700720c */ /* 0x001fda0003f05270 */
[----:B------:R-:W-:Y:S05]  /*0290*/  @!P0 BRA `(.L_x_28) ;  /* 0x0000000400408947 */ /* 0x000fea0003800000 */
[----:B------:R-:W-:Y:S01]  /*02a0*/  BSSY.RECONVERGENT B1, `(.L_x_28) ;  /* 0x000004f000017945 */ /* 0x000fe20003800200 */
[----:B------:R-:W-:Y:S02]  /*02b0*/  IMAD.MOV.U32 R9, RZ, RZ, R7 ;  /* 0x000000ffff097224 */ /* 0x000fe400078e0007 */
[----:B------:R-:W-:Y:S02]  /*02c0*/  IMAD.MOV.U32 R7, RZ, RZ, RZ ;  /* 0x000000ffff077224 */ /* 0x000fe400078e00ff */
[----:B------:R-:W-:-:S07]  /*02d0*/  IMAD.MOV.U32 R12, RZ, RZ, R14 ;  /* 0x000000ffff0c7224 */ /* 0x000fce00078e000e */
.L_x_31:
[----:B------:R-:W-:-:S13]  /*02e0*/  ISETP.NE.AND P0, PT, R6, R9, PT ;  /* 0x000000090600720c */ /* 0x000fda0003f05270 */
[----:B------:R-:W-:Y:S05]  /*02f0*/  @!P0 BRA `(.L_x_29) ;  /* 0x0000000400208947 */ /* 0x000fea0003800000 */
[----:B------:R-:W0:Y:S02]  /*0300*/  LDS.128 R8, [R12] ;  /* 0x000000000c087984 */ /* 0x000e240000000c00 */
[----:B0-----:R-:W-:-:S13]  /*0310*/  ISETP.NE.AND P0, PT, R9, RZ, PT ;  /* 0x000000ff0900720c */ /* 0x001fda0003f05270 */
[----:B------:R-:W-:Y:S05]  /*0320*/  @!P0 BRA `(.L_x_30) ;  /* 0x0000000400188947 */ /* 0x000fea0003800000 */
[----:B------:R-:W-:-:S13]  /*0330*/  ISETP.NE.AND P0, PT, R6, R9, PT ;  /* 0x000000090600720c */ /* 0x000fda0003f05270 */
[----:B------:R-:W-:Y:S05]  /*0340*/  @!P0 BRA `(.L_x_29) ;  /* 0x00000004000c8947 */ /* 0x000fea0003800000 */
[----:B------:R-:W-:-:S13]  /*0350*/  ISETP.NE.AND P0, PT, R10, RZ, PT ;  /* 0x000000ff0a00720c */ /* 0x000fda0003f05270 */
[----:B------:R-:W-:Y:S05]  /*0360*/  @!P0 BRA `(.L_x_30) ;  /* 0x0000000400088947 */ /* 0x000fea0003800000 */
[----:B------:R-:W-:-:S13]  /*0370*/  ISETP.NE.AND P0, PT, R6, R10, PT ;  /* 0x0000000a0600720c */ /* 0x000fda0003f05270 */
[----:B------:R-:W-:Y:S05]  /*0380*/  @!P0 BRA `(.L_x_29) ;  /* 0x0000000000fc8947 */ /* 0x000fea0003800000 */
[----:B------:R-:W-:-:S13]  /*0390*/  ISETP.NE.AND P0, PT, R11, RZ, PT ;  /* 0x000000ff0b00720c */ /* 0x000fda0003f05270 */
[----:B------:R-:W-:Y:S05]  /*03a0*/  @!P0 BRA `(.L_x_30) ;  /* 0x0000000000f88947 */ /* 0x000fea0003800000 */
[----:B------:R-:W-:-:S13]  /*03b0*/  ISETP.NE.AND P0, PT, R6, R11, PT ;  /* 0x0000000b0600720c */ /* 0x000fda0003f05270 */
[----:B------:R-:W-:Y:S05]  /*03c0*/  @!P0 BRA `(.L_x_29) ;  /* 0x0000000000ec8947 */ /* 0x000fea0003800000 */
[----:B------:R-:W0:Y:S02]  /*03d0*/  LDS.128 R8, [R12+0x10] ;  /* 0x000010000c087984 */ /* 0x000e240000000c00 */
        /* <DEDUP_REMOVED lines=50> */
[----:B------:R-:W-:-:S05]  /*0700*/  VIADD R7, R7, 0x10 ;  /* 0x0000001007077836 */ /* 0x000fca0000000000 */
[----:B------:R-:W-:-:S13]  /*0710*/  ISETP.NE.AND P0, PT, R7, 0x190, PT ;  /* 0x000001900700780c */ /* 0x000fda0003f05270 */
[----:B------:R-:W-:Y:S05]  /*0720*/  @!P0 BRA `(.L_x_30) ;  /* 0x0000000000188947 */ /* 0x000fea0003800000 */
[----:B------:R-:W-:-:S05]  /*0730*/  IMAD R12, R7, 0x4, R14 ;  /* 0x00000004070c7824 */ /* 0x000fca00078e020e */
[----:B------:R-:W0:Y:S02]  /*0740*/  LDS R9, [R12] ;  /* 0x000000000c097984 */ /* 0x000e240000000800 */
[----:B0-----:R-:W-:-:S13]  /*0750*/  ISETP.NE.AND P0, PT, R9, RZ, PT ;  /* 0x000000ff0900720c */ /* 0x001fda0003f05270 */
[----:B------:R-:W-:Y:S05]  /*0760*/  @P0 BRA `(.L_x_31) ;  /* 0xfffffff800dc0947 */ /* 0x000fea000383ffff */
[----:B------:R-:W-:Y:S05]  /*0770*/  BRA `(.L_x_30) ;  /* 0x0000000000047947 */ /* 0x000fea0003800000 */
.L_x_29:
[----:B------:R-:W-:-:S07]  /*0780*/  VIADD R2, R2, 0x1 ;  /* 0x0000000102027836 */ /* 0x000fce0000000000 */
.L_x_30:
[----:B------:R-:W-:Y:S05]  /*0790*/  BSYNC.RECONVERGENT B1 ;  /* 0x0000000000017941 */ /* 0x000fea0003800200 */
.L_x_28:
[----:B------:R-:W-:-:S05]  /*07a0*/  VIADD R3, R3, 0x1 ;  /* 0x0000000103037836 */ /* 0x000fca0000000000 */
[----:B------:R-:W-:-:S13]  /*07b0*/  ISETP.NE.AND P0, PT, R3, 0x190, PT ;  /* 0x000001900300780c */ /* 0x000fda0003f05270 */
[----:B------:R-:W-:Y:S05]  /*07c0*/  @P0 BRA `(.L_x_32) ;  /* 0xfffffff8008c0947 */ /* 0x000fea000383ffff */
.L_x_27:
[----:B------:R-:W-:Y:S05]  /*07d0*/  BSYNC.RECONVERGENT B0 ;  /* 0x0000000000007941 */ /* 0x000fea0003800200 */
.L_x_26:
[----:B------:R-:W0:Y:S02]  /*07e0*/  LDC.64 R4, c[0x0][0x388] ;  /* 0x0000e200ff047b82 */ /* 0x000e240000000a00 */
[----:B0-----:R-:W-:-:S05]  /*07f0*/  IMAD.WIDE.U32 R4, R0, 0x4, R4 ;  /* 0x0000000400047825 */ /* 0x001fca00078e0004 */
[----:B------:R-:W-:Y:S01]  /*0800*/  STG.E desc[UR6][R4.64], R2 ;  /* 0x0000000204007986 */ /* 0x000fe2000c101906 */
[----:B------:R-:W-:Y:S05]  /*0810*/  EXIT ;  /* 0x000000000000794d */ /* 0x000fea0003800000 */
.L_x_33:
        /* <DEDUP_REMOVED lines=14> */
.L_x_35:


//--------------------- .nv.shared._Z16fullFilterKernelP13_Graph_node_APiS1_S1_S1_ --------------------------
	.section	.nv.shared._Z16fullFilterKernelP13_Graph_node_APiS1_S1_S1_,"aw",@nobits
	.sectionflags	@""
	.align	4
.nv.shared._Z16fullFilterKernelP13_Graph_node_APiS1_S1_S1_:
	.zero		2624


//--------------------- .nv.shared.reserved.0     --------------------------
	.section	.nv.shared.reserved.0,"aw",@nobits
	.weak		__nv_reservedSMEM_offset_0_alias
	.size		__nv_reservedSMEM_offset_0_alias, 0, 64
	.other		__nv_reservedSMEM_offset_0_alias,@"STO_CUDA_RESERVED_SHARED STV_DEFAULT"
__nv_reservedSMEM_offset_0_alias:
	.zero		0
	.zero		64


//--------------------- .nv.shared.naiveFilterKernel --------------------------
	.section	.nv.shared.naiveFilterKernel,"aw",@nobits
	.sectionflags	@""
	.align	4
.nv.shared.naiveFilterKernel:
	.zero		2624


//--------------------- .nv.constant0._Z16fullFilterKernelP13_Graph_node_APiS1_S1_S1_ --------------------------
	.section	.nv.constant0._Z16fullFilterKernelP13_Graph_node_APiS1_S1_S1_,"a",@progbits
	.sectionflags	@""
	.align	4
.nv.constant0._Z16fullFilterKernelP13_Graph_node_APiS1_S1_S1_:
	.zero		936


//--------------------- .nv.constant0.naiveFilterKernel --------------------------
	.section	.nv.constant0.naiveFilterKernel,"a",@progbits
	.sectionflags	@""
	.align	4
.nv.constant0.naiveFilterKernel:
	.zero		928


//--------------------- SYMBOLS --------------------------

	.type		.nv.reservedSmem.offset0,@object
	.size		.nv.reservedSmem.offset0,0x4
	.type		.nv.reservedSmem.cap,@object
	.size		.nv.reservedSmem.cap,0x4
